//
// Generated by NVIDIA NVVM Compiler
//
// Compiler Build ID: CL-36424714
// Cuda compilation tools, release 13.0, V13.0.88
// Based on NVVM 20.0.0
//

.version 9.0
.target sm_100
.address_size 64

	// .globl	_Z12hello_kernelv
.extern .func  (.param .b32 func_retval0) vprintf
(
	.param .b64 vprintf_param_0,
	.param .b64 vprintf_param_1
)
;
.global .align 1 .b8 $str[28] = {72, 101, 108, 108, 111, 32, 102, 114, 111, 109, 32, 67, 85, 68, 65, 32, 116, 104, 114, 101, 97, 100, 32, 37, 100, 33, 10};

.visible .entry _Z12hello_kernelv()
{
	.local .align 8 .b8 	__local_depot0[8];
	.reg .b64 	%SP;
	.reg .b64 	%SPL;
	.reg .b32 	%r<7>;
	.reg .b64 	%rd<5>;

	mov.u64 	%SPL, __local_depot0;
	cvta.local.u64 	%SP, %SPL;
	add.u64 	%rd1, %SP, 0;
	add.u64 	%rd2, %SPL, 0;
	mov.u32 	%r1, %tid.x;
	mov.u32 	%r2, %ctaid.x;
	mov.u32 	%r3, %ntid.x;
	mad.lo.s32 	%r4, %r2, %r3, %r1;
	st.local.u32 	[%rd2], %r4;
	mov.u64 	%rd3, $str;
	cvta.global.u64 	%rd4, %rd3;
	{ // callseq 0, 0
	.param .b64 param0;
	st.param.b64 	[param0], %rd4;
	.param .b64 param1;
	st.param.b64 	[param1], %rd1;
	.param .b32 retval0;
	call.uni (retval0), 
	vprintf, 
	(
	param0, 
	param1
	);
	ld.param.b32 	%r5, [retval0];
	} // callseq 0
	ret;

}


// ===== COMPILED SASS (sm_100) =====

	.target	sm_100

	.elftype	@"ET_EXEC"


//--------------------- .note.nv.tkinfo           --------------------------
	.section	.note.nv.tkinfo,"",@"SHT_NOTE"
	.sectionflags	@"SHF_NOTE_NV_TKINFO"
	.tkinfo
        /*0018*/ 	.word	0x00000002
        /*0030*/ 	.string	""
        /*0030*/ 	.string	"ptxas"
        /*0030*/ 	.string	"Cuda compilation tools, release 13.0, V13.0.88"
        /*0030*/ 	.string	"Build cuda_13.0.r13.0/compiler.36424714_0"
        /*0030*/ 	.string	"-arch sm_100 -m 64 "



//--------------------- .note.nv.cuinfo           --------------------------
	.section	.note.nv.cuinfo,"",@"SHT_NOTE"
	.sectionflags	@"SHF_NOTE_NV_CUINFO"
        /*0018*/ 	.short	0x0002
        /*001a*/ 	.short	0x0064
        /*001c*/ 	.short	0x0082
	.zero		2


//--------------------- .nv.info                  --------------------------
	.section	.nv.info,"",@"SHT_CUDA_INFO"
	.align	4


	//----- nvinfo : EIATTR_REGCOUNT
	.align		4
        /*0000*/ 	.byte	0x04, 0x2f
        /*0002*/ 	.short	(.L_2 - .L_1)
	.align		4
.L_1:
        /*0004*/ 	.word	index@(_Z12hello_kernelv)
        /*0008*/ 	.word	0x00000018


	//----- nvinfo : EIATTR_FRAME_SIZE
	.align		4
.L_2:
        /*000c*/ 	.byte	0x04, 0x11
        /*000e*/ 	.short	(.L_4 - .L_3)
	.align		4
.L_3:
        /*0010*/ 	.word	index@(_Z12hello_kernelv)
        /*0014*/ 	.word	0x00000008


	//----- nvinfo : EIATTR_MIN_STACK_SIZE
	.align		4
.L_4:
        /*0018*/ 	.byte	0x04, 0x12
        /*001a*/ 	.short	(.L_6 - .L_5)
	.align		4
.L_5:
        /*001c*/ 	.word	index@(_Z12hello_kernelv)
        /*0020*/ 	.word	0x00000008
.L_6:


//--------------------- .nv.compat                --------------------------
	.section	.nv.compat,"",@"SHT_CUDA_COMPAT_INFO"
	.align	4
        /*0000*/ 	.byte	0x02, 0x09, 0x00, 0x00, 0x02, 0x02, 0x01, 0x00, 0x02, 0x05, 0x05, 0x00, 0x03, 0x07, 0x01, 0x01
        /*0010*/ 	.byte	0x02, 0x03, 0x00, 0x00, 0x02, 0x06, 0x01, 0x00, 0x04, 0x0b, 0x08, 0x00, 0x09, 0x00, 0x00, 0x00
        /*0020*/ 	.byte	0x00, 0x00, 0x00, 0x00


//--------------------- .nv.info._Z12hello_kernelv --------------------------
	.section	.nv.info._Z12hello_kernelv,"",@"SHT_CUDA_INFO"
	.sectionflags	@""
	.align	4


	//----- nvinfo : EIATTR_CUDA_API_VERSION
	.align		4
        /*0000*/ 	.byte	0x04, 0x37
        /*0002*/ 	.short	(.L_8 - .L_7)
.L_7:
        /*0004*/ 	.word	0x00000082


	//----- nvinfo : EIATTR_SPARSE_MMA_MASK
	.align		4
.L_8:
        /*0008*/ 	.byte	0x03, 0x50
        /*000a*/ 	.short	0x0000


	//----- nvinfo : EIATTR_MAXREG_COUNT
	.align		4
        /*000c*/ 	.byte	0x03, 0x1b
        /*000e*/ 	.short	0x00ff


	//----- nvinfo : EIATTR_EXTERNS
	.align		4
        /*0010*/ 	.byte	0x04, 0x0f
        /*0012*/ 	.short	(.L_10 - .L_9)


	//   ....[0]....
	.align		4
.L_9:
        /*0014*/ 	.word	index@(vprintf)


	//----- nvinfo : EIATTR_MERCURY_ISA_VERSION
	.align		4
.L_10:
        /*0018*/ 	.byte	0x03, 0x5f
        /*001a*/ 	.short	0x0101


	//----- nvinfo : EIATTR_VRC_CTA_INIT_COUNT
	.align		4
        /*001c*/ 	.byte	0x02, 0x4a
	.zero		1
	.zero		1


	//----- nvinfo : EIATTR_SYSCALL_OFFSETS
	.align		4
        /*0020*/ 	.byte	0x04, 0x46
        /*0022*/ 	.short	(.L_12 - .L_11)


	//   ....[0]....
.L_11:
        /*0024*/ 	.word	0x00000110


	//----- nvinfo : EIATTR_EXIT_INSTR_OFFSETS
	.align		4
.L_12:
        /*0028*/ 	.byte	0x04, 0x1c
        /*002a*/ 	.short	(.L_14 - .L_13)


	//   ....[0]....
.L_13:
        /*002c*/ 	.word	0x00000120


	//----- nvinfo : EIATTR_SW_WAR
	.align		4
.L_14:
        /*0030*/ 	.byte	0x04, 0x36
        /*0032*/ 	.short	(.L_16 - .L_15)
.L_15:
        /*0034*/ 	.word	0x00000008
.L_16:


//--------------------- .nv.callgraph             --------------------------
	.section	.nv.callgraph,"",@"SHT_CUDA_CALLGRAPH"
	.align	4
	.sectionentsize	8
	.align		4
        /*0000*/ 	.word	0x00000000
	.align		4
        /*0004*/ 	.word	0xffffffff
	.align		4
        /*0008*/ 	.word	index@(_Z12hello_kernelv)
	.align		4
        /*000c*/ 	.word	index@(vprintf)
	.align		4
        /*0010*/ 	.word	0x00000000
	.align		4
        /*0014*/ 	.word	0xfffffffe
	.align		4
        /*0018*/ 	.word	0x00000000
	.align		4
        /*001c*/ 	.word	0xfffffffd
	.align		4
        /*0020*/ 	.word	0x00000000
	.align		4
        /*0024*/ 	.word	0xfffffffc


//--------------------- .nv.constant4             --------------------------
	.section	.nv.constant4,"a",@progbits
	.align	8
	.align		8
.nv.constant4:
        /*0000*/ 	.dword	vprintf
	.align		8
        /*0008*/ 	.dword	$str


//--------------------- .text._Z12hello_kernelv   --------------------------
	.section	.text._Z12hello_kernelv,"ax",@progbits
	.align	128
        .global         _Z12hello_kernelv
        .type           _Z12hello_kernelv,@function
        .size           _Z12hello_kernelv,(.L_x_2 - _Z12hello_kernelv)
        .other          _Z12hello_kernelv,@"STO_CUDA_ENTRY STV_DEFAULT"
_Z12hello_kernelv:
.text._Z12hello_kernelv:
[----:B------:R-:W0:Y:S01]  /*0000*/  LDC R1, c[0x0][0x37c] ;  /* 0x0000df00ff017b82 */ /* 0x000e220000000800 */
[----:B------:R-:W1:Y:S01]  /*0010*/  S2R R0, SR_TID.X ;  /* 0x0000000000007919 */ /* 0x000e620000002100 */
[----:B------:R-:W2:Y:S06]  /*0020*/  LDCU UR5, c[0x0][0x2fc] ;  /* 0x00005f80ff0577ac */ /* 0x000eac0008000800 */
[----:B------:R-:W1:Y:S01]  /*0030*/  S2UR UR6, SR_CTAID.X ;  /* 0x00000000000679c3 */ /* 0x000e620000002500 */
[----:B------:R-:W-:Y:S01]  /*0040*/  MOV R2, 0x0 ;  /* 0x0000000000027802 */ /* 0x000fe20000000f00 */
[----:B0-----:R-:W-:Y:S01]  /*0050*/  VIADD R1, R1, 0xfffffff8 ;  /* 0xfffffff801017836 */ /* 0x001fe20000000000 */
[----:B------:R-:W0:Y:S05]  /*0060*/  LDCU UR4, c[0x0][0x2f8] ;  /* 0x00005f00ff0477ac */ /* 0x000e2a0008000800 */
[----:B------:R-:W1:Y:S01]  /*0070*/  LDC R3, c[0x0][0x360] ;  /* 0x0000d800ff037b82 */ /* 0x000e620000000800 */
[----:B0-----:R-:W-:-:S05]  /*0080*/  IADD3 R6, P0, PT, R1, UR4, RZ ;  /* 0x0000000401067c10 */ /* 0x001fca000ff1e0ff */
[----:B--2---:R-:W-:Y:S02]  /*0090*/  IMAD.X R7, RZ, RZ, UR5, P0 ;  /* 0x00000005ff077e24 */ /* 0x004fe400080e06ff */
[----:B-1----:R-:W-:Y:S01]  /*00a0*/  IMAD R0, R3, UR6, R0 ;  /* 0x0000000603007c24 */ /* 0x002fe2000f8e0200 */
[----:B------:R-:W0:Y:S01]  /*00b0*/  LDCU.64 UR6, c[0x4][0x8] ;  /* 0x01000100ff0677ac */ /* 0x000e220008000a00 */
[----:B------:R-:W1:Y:S03]  /*00c0*/  LDC.64 R2, c[0x4][R2] ;  /* 0x0100000002027b82 */ /* 0x000e660000000a00 */
[----:B------:R2:W-:Y:S01]  /*00d0*/  STL [R1], R0 ;  /* 0x0000000001007387 */ /* 0x0005e20000100800 */
[----:B0-----:R-:W-:Y:S01]  /*00e0*/  IMAD.U32 R4, RZ, RZ, UR6 ;  /* 0x00000006ff047e24 */ /* 0x001fe2000f8e00ff */
[----:B--2---:R-:W-:-:S07]  /*00f0*/  MOV R5, UR7 ;  /* 0x0000000700057c02 */ /* 0x004fce0008000f00 */
[----:B------:R-:W-:-:S07]  /*0100*/  LEPC R20, `(.L_x_0) ;  /* 0x000000001014794e */ /* 0x000fce0000000000 */
[----:B-1----:R-:W-:Y:S05]  /*0110*/  CALL.ABS.NOINC R2 ;  /* 0x0000000002007343 */ /* 0x002fea0003c00000 */
.L_x_0:
[----:B------:R-:W-:Y:S05]  /*0120*/  EXIT ;  /* 0x000000000000794d */ /* 0x000fea0003800000 */
.L_x_1:
[----:B------:R-:W-:-:S00]  /*0130*/  BRA `(.L_x_1) ;  /* 0xfffffffc00fc7947 */ /* 0x000fc0000383ffff */
[----:B------:R-:W-:-:S00]  /*0140*/  NOP ;  /* 0x0000000000007918 */ /* 0x000fc00000000000 */
        /* <DEDUP_REMOVED lines=11> */
.L_x_2:


//--------------------- .nv.global.init           --------------------------
	.section	.nv.global.init,"aw",@progbits
.nv.global.init:
	.type		$str,@object
	.size		$str,(.L_0 - $str)
$str:
        /*0000*/ 	.byte	0x48, 0x65, 0x6c, 0x6c, 0x6f, 0x20, 0x66, 0x72, 0x6f, 0x6d, 0x20, 0x43, 0x55, 0x44, 0x41, 0x20
        /*0010*/ 	.byte	0x74, 0x68, 0x72, 0x65, 0x61, 0x64, 0x20, 0x25, 0x64, 0x21, 0x0a, 0x00
.L_0:


//--------------------- .nv.shared.reserved.0     --------------------------
	.section	.nv.shared.reserved.0,"aw",@nobits
	.weak		__nv_reservedSMEM_offset_0_alias
	.size		__nv_reservedSMEM_offset_0_alias, 0, 64
	.other		__nv_reservedSMEM_offset_0_alias,@"STO_CUDA_RESERVED_SHARED STV_DEFAULT"
__nv_reservedSMEM_offset_0_alias:
	.zero		0
	.zero		64


//--------------------- .nv.constant0._Z12hello_kernelv --------------------------
	.section	.nv.constant0._Z12hello_kernelv,"a",@progbits
	.sectionflags	@""
	.align	4
.nv.constant0._Z12hello_kernelv:
	.zero		896


//--------------------- SYMBOLS --------------------------

	.type		.nv.reservedSmem.offset0,@object
	.size		.nv.reservedSmem.offset0,0x4
	.type		vprintf,@function
